//
// Generated by NVIDIA NVVM Compiler
//
// Compiler Build ID: CL-36424714
// Cuda compilation tools, release 13.0, V13.0.88
// Based on NVVM 20.0.0
//

.version 9.0
.target sm_100
.address_size 64

	// .globl	_Z6vecmulPfS_

.visible .entry _Z6vecmulPfS_(
	.param .u64 .ptr .align 1 _Z6vecmulPfS__param_0,
	.param .u64 .ptr .align 1 _Z6vecmulPfS__param_1
)
{
	.reg .b32 	%r<5>;
	.reg .b32 	%f<4>;
	.reg .b64 	%rd<8>;

	ld.param.u64 	%rd1, [_Z6vecmulPfS__param_0];
	ld.param.u64 	%rd2, [_Z6vecmulPfS__param_1];
	cvta.to.global.u64 	%rd3, %rd2;
	cvta.to.global.u64 	%rd4, %rd1;
	mov.u32 	%r1, %tid.x;
	mov.u32 	%r2, %ntid.x;
	mov.u32 	%r3, %ctaid.x;
	mad.lo.s32 	%r4, %r2, %r3, %r1;
	mul.wide.u32 	%rd5, %r4, 4;
	add.s64 	%rd6, %rd4, %rd5;
	ld.global.f32 	%f1, [%rd6];
	add.s64 	%rd7, %rd3, %rd5;
	ld.global.f32 	%f2, [%rd7];
	mul.f32 	%f3, %f1, %f2;
	st.global.f32 	[%rd6], %f3;
	ret;

}
	// .globl	_Z12mattransposePfS_
.visible .entry _Z12mattransposePfS_(
	.param .u64 .ptr .align 1 _Z12mattransposePfS__param_0,
	.param .u64 .ptr .align 1 _Z12mattransposePfS__param_1
)
{
	.reg .b32 	%r<9>;
	.reg .b32 	%f<2>;
	.reg .b64 	%rd<9>;

	ld.param.u64 	%rd1, [_Z12mattransposePfS__param_0];
	ld.param.u64 	%rd2, [_Z12mattransposePfS__param_1];
	cvta.to.global.u64 	%rd3, %rd2;
	cvta.to.global.u64 	%rd4, %rd1;
	mov.u32 	%r1, %tid.x;
	mov.u32 	%r2, %ntid.x;
	mov.u32 	%r3, %ctaid.x;
	mad.lo.s32 	%r4, %r2, %r3, %r1;
	shr.u32 	%r5, %r4, 6;
	mul.wide.u32 	%rd5, %r4, 4;
	add.s64 	%rd6, %rd4, %rd5;
	ld.global.f32 	%f1, [%rd6];
	shl.b32 	%r6, %r4, 6;
	and.b32  	%r7, %r6, 4032;
	add.s32 	%r8, %r7, %r5;
	mul.wide.u32 	%rd7, %r8, 4;
	add.s64 	%rd8, %rd3, %rd7;
	st.global.f32 	[%rd8], %f1;
	ret;

}
	// .globl	_Z6matmulPfS_S_
.visible .entry _Z6matmulPfS_S_(
	.param .u64 .ptr .align 1 _Z6matmulPfS_S__param_0,
	.param .u64 .ptr .align 1 _Z6matmulPfS_S__param_1,
	.param .u64 .ptr .align 1 _Z6matmulPfS_S__param_2
)
{
	.reg .pred 	%p<2>;
	.reg .b32 	%r<8>;
	.reg .b32 	%f<28>;
	.reg .b64 	%rd<25>;

	ld.param.u64 	%rd9, [_Z6matmulPfS_S__param_0];
	ld.param.u64 	%rd10, [_Z6matmulPfS_S__param_1];
	ld.param.u64 	%rd7, [_Z6matmulPfS_S__param_2];
	cvta.to.global.u64 	%rd11, %rd9;
	cvta.to.global.u64 	%rd12, %rd10;
	mov.u32 	%r3, %tid.x;
	mov.u32 	%r4, %ntid.x;
	mov.u32 	%r5, %ctaid.x;
	mad.lo.s32 	%r1, %r4, %r5, %r3;
	and.b32  	%r2, %r1, 63;
	cvt.u64.u32 	%rd13, %r1;
	shl.b64 	%rd14, %rd13, 2;
	and.b64  	%rd15, %rd14, 252;
	add.s64 	%rd16, %rd15, %rd12;
	add.s64 	%rd23, %rd16, 1024;
	and.b64  	%rd17, %rd14, 17179868928;
	add.s64 	%rd18, %rd17, %rd11;
	add.s64 	%rd2, %rd18, 16;
	mov.f32 	%f27, 0f00000000;
	mov.b64 	%rd24, 0;
$L__BB2_1:
	ld.global.f32 	%f4, [%rd23+-1024];
	add.s64 	%rd19, %rd2, %rd24;
	ld.global.f32 	%f5, [%rd19+-16];
	fma.rn.f32 	%f6, %f4, %f5, %f27;
	ld.global.f32 	%f7, [%rd23+-768];
	ld.global.f32 	%f8, [%rd19+-12];
	fma.rn.f32 	%f9, %f7, %f8, %f6;
	ld.global.f32 	%f10, [%rd23+-512];
	ld.global.f32 	%f11, [%rd19+-8];
	fma.rn.f32 	%f12, %f10, %f11, %f9;
	ld.global.f32 	%f13, [%rd23+-256];
	ld.global.f32 	%f14, [%rd19+-4];
	fma.rn.f32 	%f15, %f13, %f14, %f12;
	ld.global.f32 	%f16, [%rd23];
	ld.global.f32 	%f17, [%rd19];
	fma.rn.f32 	%f18, %f16, %f17, %f15;
	ld.global.f32 	%f19, [%rd23+256];
	ld.global.f32 	%f20, [%rd19+4];
	fma.rn.f32 	%f21, %f19, %f20, %f18;
	ld.global.f32 	%f22, [%rd23+512];
	ld.global.f32 	%f23, [%rd19+8];
	fma.rn.f32 	%f24, %f22, %f23, %f21;
	ld.global.f32 	%f25, [%rd23+768];
	ld.global.f32 	%f26, [%rd19+12];
	fma.rn.f32 	%f27, %f25, %f26, %f24;
	add.s64 	%rd24, %rd24, 32;
	add.s64 	%rd23, %rd23, 2048;
	setp.ne.s64 	%p1, %rd24, 256;
	@%p1 bra 	$L__BB2_1;
	cvta.to.global.u64 	%rd20, %rd7;
	and.b32  	%r6, %r1, -64;
	or.b32  	%r7, %r6, %r2;
	mul.wide.u32 	%rd21, %r7, 4;
	add.s64 	%rd22, %rd20, %rd21;
	st.global.f32 	[%rd22], %f27;
	ret;

}


// ===== COMPILED SASS (sm_100) =====

	.target	sm_100

	.elftype	@"ET_EXEC"


//--------------------- .note.nv.tkinfo           --------------------------
	.section	.note.nv.tkinfo,"",@"SHT_NOTE"
	.sectionflags	@"SHF_NOTE_NV_TKINFO"
	.tkinfo
        /*0018*/ 	.word	0x00000002
        /*0030*/ 	.string	""
        /*0030*/ 	.string	"ptxas"
        /*0030*/ 	.string	"Cuda compilation tools, release 13.0, V13.0.88"
        /*0030*/ 	.string	"Build cuda_13.0.r13.0/compiler.36424714_0"
        /*0030*/ 	.string	"-arch sm_100 -m 64 "



//--------------------- .note.nv.cuinfo           --------------------------
	.section	.note.nv.cuinfo,"",@"SHT_NOTE"
	.sectionflags	@"SHF_NOTE_NV_CUINFO"
        /*0018*/ 	.short	0x0002
        /*001a*/ 	.short	0x0064
        /*001c*/ 	.short	0x0082
	.zero		2


//--------------------- .nv.info                  --------------------------
	.section	.nv.info,"",@"SHT_CUDA_INFO"
	.align	4


	//----- nvinfo : EIATTR_REGCOUNT
	.align		4
        /*0000*/ 	.byte	0x04, 0x2f
        /*0002*/ 	.short	(.L_1 - .L_0)
	.align		4
.L_0:
        /*0004*/ 	.word	index@(_Z6vecmulPfS_)
        /*0008*/ 	.word	0x0000000a


	//----- nvinfo : EIATTR_FRAME_SIZE
	.align		4
.L_1:
        /*000c*/ 	.byte	0x04, 0x11
        /*000e*/ 	.short	(.L_3 - .L_2)
	.align		4
.L_2:
        /*0010*/ 	.word	index@(_Z6vecmulPfS_)
        /*0014*/ 	.word	0x00000000


	//----- nvinfo : EIATTR_REGCOUNT
	.align		4
.L_3:
        /*0018*/ 	.byte	0x04, 0x2f
        /*001a*/ 	.short	(.L_5 - .L_4)
	.align		4
.L_4:
        /*001c*/ 	.word	index@(_Z12mattransposePfS_)
        /*0020*/ 	.word	0x0000000a


	//----- nvinfo : EIATTR_FRAME_SIZE
	.align		4
.L_5:
        /*0024*/ 	.byte	0x04, 0x11
        /*0026*/ 	.short	(.L_7 - .L_6)
	.align		4
.L_6:
        /*0028*/ 	.word	index@(_Z12mattransposePfS_)
        /*002c*/ 	.word	0x00000000


	//----- nvinfo : EIATTR_REGCOUNT
	.align		4
.L_7:
        /*0030*/ 	.byte	0x04, 0x2f
        /*0032*/ 	.short	(.L_9 - .L_8)
	.align		4
.L_8:
        /*0034*/ 	.word	index@(_Z6matmulPfS_S_)
        /*0038*/ 	.word	0x00000020


	//----- nvinfo : EIATTR_FRAME_SIZE
	.align		4
.L_9:
        /*003c*/ 	.byte	0x04, 0x11
        /*003e*/ 	.short	(.L_11 - .L_10)
	.align		4
.L_10:
        /*0040*/ 	.word	index@(_Z6matmulPfS_S_)
        /*0044*/ 	.word	0x00000000


	//----- nvinfo : EIATTR_MIN_STACK_SIZE
	.align		4
.L_11:
        /*0048*/ 	.byte	0x04, 0x12
        /*004a*/ 	.short	(.L_13 - .L_12)
	.align		4
.L_12:
        /*004c*/ 	.word	index@(_Z6matmulPfS_S_)
        /*0050*/ 	.word	0x00000000


	//----- nvinfo : EIATTR_MIN_STACK_SIZE
	.align		4
.L_13:
        /*0054*/ 	.byte	0x04, 0x12
        /*0056*/ 	.short	(.L_15 - .L_14)
	.align		4
.L_14:
        /*0058*/ 	.word	index@(_Z12mattransposePfS_)
        /*005c*/ 	.word	0x00000000


	//----- nvinfo : EIATTR_MIN_STACK_SIZE
	.align		4
.L_15:
        /*0060*/ 	.byte	0x04, 0x12
        /*0062*/ 	.short	(.L_17 - .L_16)
	.align		4
.L_16:
        /*0064*/ 	.word	index@(_Z6vecmulPfS_)
        /*0068*/ 	.word	0x00000000
.L_17:


//--------------------- .nv.compat                --------------------------
	.section	.nv.compat,"",@"SHT_CUDA_COMPAT_INFO"
	.align	4
        /*0000*/ 	.byte	0x02, 0x09, 0x00, 0x00, 0x02, 0x02, 0x01, 0x00, 0x02, 0x05, 0x05, 0x00, 0x03, 0x07, 0x01, 0x01
        /*0010*/ 	.byte	0x02, 0x03, 0x00, 0x00, 0x02, 0x06, 0x01, 0x00, 0x04, 0x0b, 0x08, 0x00, 0x09, 0x00, 0x00, 0x00
        /*0020*/ 	.byte	0x00, 0x00, 0x00, 0x00


//--------------------- .nv.info._Z6matmulPfS_S_  --------------------------
	.section	.nv.info._Z6matmulPfS_S_,"",@"SHT_CUDA_INFO"
	.sectionflags	@""
	.align	4


	//----- nvinfo : EIATTR_CUDA_API_VERSION
	.align		4
        /*0000*/ 	.byte	0x04, 0x37
        /*0002*/ 	.short	(.L_19 - .L_18)
.L_18:
        /*0004*/ 	.word	0x00000082


	//----- nvinfo : EIATTR_KPARAM_INFO
	.align		4
.L_19:
        /*0008*/ 	.byte	0x04, 0x17
        /*000a*/ 	.short	(.L_21 - .L_20)
.L_20:
        /*000c*/ 	.word	0x00000000
        /*0010*/ 	.short	0x0002
        /*0012*/ 	.short	0x0010
        /*0014*/ 	.byte	0x00, 0xf5, 0x21, 0x00


	//----- nvinfo : EIATTR_KPARAM_INFO
	.align		4
.L_21:
        /*0018*/ 	.byte	0x04, 0x17
        /*001a*/ 	.short	(.L_23 - .L_22)
.L_22:
        /*001c*/ 	.word	0x00000000
        /*0020*/ 	.short	0x0001
        /*0022*/ 	.short	0x0008
        /*0024*/ 	.byte	0x00, 0xf5, 0x21, 0x00


	//----- nvinfo : EIATTR_KPARAM_INFO
	.align		4
.L_23:
        /*0028*/ 	.byte	0x04, 0x17
        /*002a*/ 	.short	(.L_25 - .L_24)
.L_24:
        /*002c*/ 	.word	0x00000000
        /*0030*/ 	.short	0x0000
        /*0032*/ 	.short	0x0000
        /*0034*/ 	.byte	0x00, 0xf5, 0x21, 0x00


	//----- nvinfo : EIATTR_SPARSE_MMA_MASK
	.align		4
.L_25:
        /*0038*/ 	.byte	0x03, 0x50
        /*003a*/ 	.short	0x0000


	//----- nvinfo : EIATTR_MAXREG_COUNT
	.align		4
        /*003c*/ 	.byte	0x03, 0x1b
        /*003e*/ 	.short	0x00ff


	//----- nvinfo : EIATTR_MERCURY_ISA_VERSION
	.align		4
        /*0040*/ 	.byte	0x03, 0x5f
        /*0042*/ 	.short	0x0101


	//----- nvinfo : EIATTR_VRC_CTA_INIT_COUNT
	.align		4
        /*0044*/ 	.byte	0x02, 0x4a
	.zero		1
	.zero		1


	//----- nvinfo : EIATTR_EXIT_INSTR_OFFSETS
	.align		4
        /*0048*/ 	.byte	0x04, 0x1c
        /*004a*/ 	.short	(.L_27 - .L_26)


	//   ....[0]....
.L_26:
        /*004c*/ 	.word	0x00000d50


	//----- nvinfo : EIATTR_CBANK_PARAM_SIZE
	.align		4
.L_27:
        /*0050*/ 	.byte	0x03, 0x19
        /*0052*/ 	.short	0x0018


	//----- nvinfo : EIATTR_PARAM_CBANK
	.align		4
        /*0054*/ 	.byte	0x04, 0x0a
        /*0056*/ 	.short	(.L_29 - .L_28)
	.align		4
.L_28:
        /*0058*/ 	.word	index@(.nv.constant0._Z6matmulPfS_S_)
        /*005c*/ 	.short	0x0380
        /*005e*/ 	.short	0x0018


	//----- nvinfo : EIATTR_SW_WAR
	.align		4
.L_29:
        /*0060*/ 	.byte	0x04, 0x36
        /*0062*/ 	.short	(.L_31 - .L_30)
.L_30:
        /*0064*/ 	.word	0x00000008
.L_31:


//--------------------- .nv.info._Z12mattransposePfS_ --------------------------
	.section	.nv.info._Z12mattransposePfS_,"",@"SHT_CUDA_INFO"
	.sectionflags	@""
	.align	4


	//----- nvinfo : EIATTR_CUDA_API_VERSION
	.align		4
        /*0000*/ 	.byte	0x04, 0x37
        /*0002*/ 	.short	(.L_33 - .L_32)
.L_32:
        /*0004*/ 	.word	0x00000082


	//----- nvinfo : EIATTR_KPARAM_INFO
	.align		4
.L_33:
        /*0008*/ 	.byte	0x04, 0x17
        /*000a*/ 	.short	(.L_35 - .L_34)
.L_34:
        /*000c*/ 	.word	0x00000000
        /*0010*/ 	.short	0x0001
        /*0012*/ 	.short	0x0008
        /*0014*/ 	.byte	0x00, 0xf5, 0x21, 0x00


	//----- nvinfo : EIATTR_KPARAM_INFO
	.align		4
.L_35:
        /*0018*/ 	.byte	0x04, 0x17
        /*001a*/ 	.short	(.L_37 - .L_36)
.L_36:
        /*001c*/ 	.word	0x00000000
        /*0020*/ 	.short	0x0000
        /*0022*/ 	.short	0x0000
        /*0024*/ 	.byte	0x00, 0xf5, 0x21, 0x00


	//----- nvinfo : EIATTR_SPARSE_MMA_MASK
	.align		4
.L_37:
        /*0028*/ 	.byte	0x03, 0x50
        /*002a*/ 	.short	0x0000


	//----- nvinfo : EIATTR_MAXREG_COUNT
	.align		4
        /*002c*/ 	.byte	0x03, 0x1b
        /*002e*/ 	.short	0x00ff


	//----- nvinfo : EIATTR_MERCURY_ISA_VERSION
	.align		4
        /*0030*/ 	.byte	0x03, 0x5f
        /*0032*/ 	.short	0x0101


	//----- nvinfo : EIATTR_VRC_CTA_INIT_COUNT
	.align		4
        /*0034*/ 	.byte	0x02, 0x4a
	.zero		1
	.zero		1


	//----- nvinfo : EIATTR_EXIT_INSTR_OFFSETS
	.align		4
        /*0038*/ 	.byte	0x04, 0x1c
        /*003a*/ 	.short	(.L_39 - .L_38)


	//   ....[0]....
.L_38:
        /*003c*/ 	.word	0x000000f0


	//----- nvinfo : EIATTR_CBANK_PARAM_SIZE
	.align		4
.L_39:
        /*0040*/ 	.byte	0x03, 0x19
        /*0042*/ 	.short	0x0010


	//----- nvinfo : EIATTR_PARAM_CBANK
	.align		4
        /*0044*/ 	.byte	0x04, 0x0a
        /*0046*/ 	.short	(.L_41 - .L_40)
	.align		4
.L_40:
        /*0048*/ 	.word	index@(.nv.constant0._Z12mattransposePfS_)
        /*004c*/ 	.short	0x0380
        /*004e*/ 	.short	0x0010


	//----- nvinfo : EIATTR_SW_WAR
	.align		4
.L_41:
        /*0050*/ 	.byte	0x04, 0x36
        /*0052*/ 	.short	(.L_43 - .L_42)
.L_42:
        /*0054*/ 	.word	0x00000008
.L_43:


//--------------------- .nv.info._Z6vecmulPfS_    --------------------------
	.section	.nv.info._Z6vecmulPfS_,"",@"SHT_CUDA_INFO"
	.sectionflags	@""
	.align	4


	//----- nvinfo : EIATTR_CUDA_API_VERSION
	.align		4
        /*0000*/ 	.byte	0x04, 0x37
        /*0002*/ 	.short	(.L_45 - .L_44)
.L_44:
        /*0004*/ 	.word	0x00000082


	//----- nvinfo : EIATTR_KPARAM_INFO
	.align		4
.L_45:
        /*0008*/ 	.byte	0x04, 0x17
        /*000a*/ 	.short	(.L_47 - .L_46)
.L_46:
        /*000c*/ 	.word	0x00000000
        /*0010*/ 	.short	0x0001
        /*0012*/ 	.short	0x0008
        /*0014*/ 	.byte	0x00, 0xf5, 0x21, 0x00


	//----- nvinfo : EIATTR_KPARAM_INFO
	.align		4
.L_47:
        /*0018*/ 	.byte	0x04, 0x17
        /*001a*/ 	.short	(.L_49 - .L_48)
.L_48:
        /*001c*/ 	.word	0x00000000
        /*0020*/ 	.short	0x0000
        /*0022*/ 	.short	0x0000
        /*0024*/ 	.byte	0x00, 0xf5, 0x21, 0x00


	//----- nvinfo : EIATTR_SPARSE_MMA_MASK
	.align		4
.L_49:
        /*0028*/ 	.byte	0x03, 0x50
        /*002a*/ 	.short	0x0000


	//----- nvinfo : EIATTR_MAXREG_COUNT
	.align		4
        /*002c*/ 	.byte	0x03, 0x1b
        /*002e*/ 	.short	0x00ff


	//----- nvinfo : EIATTR_MERCURY_ISA_VERSION
	.align		4
        /*0030*/ 	.byte	0x03, 0x5f
        /*0032*/ 	.short	0x0101


	//----- nvinfo : EIATTR_VRC_CTA_INIT_COUNT
	.align		4
        /*0034*/ 	.byte	0x02, 0x4a
	.zero		1
	.zero		1


	//----- nvinfo : EIATTR_EXIT_INSTR_OFFSETS
	.align		4
        /*0038*/ 	.byte	0x04, 0x1c
        /*003a*/ 	.short	(.L_51 - .L_50)


	//   ....[0]....
.L_50:
        /*003c*/ 	.word	0x000000e0


	//----- nvinfo : EIATTR_CBANK_PARAM_SIZE
	.align		4
.L_51:
        /*0040*/ 	.byte	0x03, 0x19
        /*0042*/ 	.short	0x0010


	//----- nvinfo : EIATTR_PARAM_CBANK
	.align		4
        /*0044*/ 	.byte	0x04, 0x0a
        /*0046*/ 	.short	(.L_53 - .L_52)
	.align		4
.L_52:
        /*0048*/ 	.word	index@(.nv.constant0._Z6vecmulPfS_)
        /*004c*/ 	.short	0x0380
        /*004e*/ 	.short	0x0010


	//----- nvinfo : EIATTR_SW_WAR
	.align		4
.L_53:
        /*0050*/ 	.byte	0x04, 0x36
        /*0052*/ 	.short	(.L_55 - .L_54)
.L_54:
        /*0054*/ 	.word	0x00000008
.L_55:


//--------------------- .nv.callgraph             --------------------------
	.section	.nv.callgraph,"",@"SHT_CUDA_CALLGRAPH"
	.align	4
	.sectionentsize	8
	.align		4
        /*0000*/ 	.word	0x00000000
	.align		4
        /*0004*/ 	.word	0xffffffff
	.align		4
        /*0008*/ 	.word	0x00000000
	.align		4
        /*000c*/ 	.word	0xfffffffe
	.align		4
        /*0010*/ 	.word	0x00000000
	.align		4
        /*0014*/ 	.word	0xfffffffd
	.align		4
        /*0018*/ 	.word	0x00000000
	.align		4
        /*001c*/ 	.word	0xfffffffc


//--------------------- .text._Z6matmulPfS_S_     --------------------------
	.section	.text._Z6matmulPfS_S_,"ax",@progbits
	.align	128
        .global         _Z6matmulPfS_S_
        .type           _Z6matmulPfS_S_,@function
        .size           _Z6matmulPfS_S_,(.L_x_3 - _Z6matmulPfS_S_)
        .other          _Z6matmulPfS_S_,@"STO_CUDA_ENTRY STV_DEFAULT"
_Z6matmulPfS_S_:
.text._Z6matmulPfS_S_:
[----:B------:R-:W-:Y:S01]  /*0000*/  LDC R1, c[0x0][0x37c] ;  /* 0x0000df00ff017b82 */ /* 0x000fe20000000800 */
[----:B------:R-:W0:Y:S01]  /*0010*/  S2R R6, SR_TID.X ;  /* 0x0000000000067919 */ /* 0x000e220000002100 */
[----:B------:R-:W0:Y:S01]  /*0020*/  LDCU UR4, c[0x0][0x360] ;  /* 0x00006c00ff0477ac */ /* 0x000e220008000800 */
[----:B------:R-:W0:Y:S01]  /*0030*/  S2R R3, SR_CTAID.X ;  /* 0x0000000000037919 */ /* 0x000e220000002500 */
[----:B------:R-:W1:Y:S01]  /*0040*/  LDCU.128 UR8, c[0x0][0x380] ;  /* 0x00007000ff0877ac */ /* 0x000e620008000c00 */
[----:B0-----:R-:W-:Y:S01]  /*0050*/  IMAD R6, R3, UR4, R6 ;  /* 0x0000000403067c24 */ /* 0x001fe2000f8e0206 */
[----:B------:R-:W0:Y:S04]  /*0060*/  LDCU.64 UR4, c[0x0][0x358] ;  /* 0x00006b00ff0477ac */ /* 0x000e280008000a00 */
[----:B------:R-:W-:-:S02]  /*0070*/  SHF.L.U32 R0, R6, 0x2, RZ ;  /* 0x0000000206007819 */ /* 0x000fc400000006ff */
[----:B------:R-:W-:Y:S02]  /*0080*/  SHF.R.U32.HI R2, RZ, 0x1e, R6 ;  /* 0x0000001eff027819 */ /* 0x000fe40000011606 */
[C---:B------:R-:W-:Y:S02]  /*0090*/  LOP3.LUT R3, R0.reuse, 0xffffff00, RZ, 0xc0, !PT ;  /* 0xffffff0000037812 */ /* 0x040fe400078ec0ff */
[----:B------:R-:W-:Y:S02]  /*00a0*/  LOP3.LUT R4, R0, 0xfc, RZ, 0xc0, !PT ;  /* 0x000000fc00047812 */ /* 0x000fe400078ec0ff */
[----:B------:R-:W-:Y:S02]  /*00b0*/  LOP3.LUT R0, R2, 0x3, RZ, 0xc0, !PT ;  /* 0x0000000302007812 */ /* 0x000fe400078ec0ff */
[----:B-1----:R-:W-:Y:S02]  /*00c0*/  IADD3 R2, P1, PT, R3, UR8, RZ ;  /* 0x0000000803027c10 */ /* 0x002fe4000ff3e0ff */
[----:B------:R-:W-:-:S02]  /*00d0*/  IADD3 R4, P0, PT, R4, UR10, RZ ;  /* 0x0000000a04047c10 */ /* 0x000fc4000ff1e0ff */
[----:B------:R-:W-:Y:S02]  /*00e0*/  IADD3.X R3, PT, PT, R0, UR9, RZ, P1, !PT ;  /* 0x0000000900037c10 */ /* 0x000fe40008ffe4ff */
[----:B------:R-:W-:-:S03]  /*00f0*/  IADD3.X R5, PT, PT, RZ, UR11, RZ, P0, !PT ;  /* 0x0000000bff057c10 */ /* 0x000fc600087fe4ff */
[----:B0-----:R-:W2:Y:S04]  /*0100*/  LDG.E R7, desc[UR4][R2.64] ;  /* 0x0000000402077981 */ /* 0x001ea8000c1e1900 */
[----:B------:R-:W2:Y:S04]  /*0110*/  LDG.E R0, desc[UR4][R4.64] ;  /* 0x0000000404007981 */ /* 0x000ea8000c1e1900 */
[----:B------:R-:W3:Y:S04]  /*0120*/  LDG.E R17, desc[UR4][R4.64+0x100] ;  /* 0x0001000404117981 */ /* 0x000ee8000c1e1900 */
[----:B------:R-:W3:Y:S04]  /*0130*/  LDG.E R16, desc[UR4][R2.64+0x4] ;  /* 0x0000040402107981 */ /* 0x000ee8000c1e1900 */
[----:B------:R-:W4:Y:S04]  /*0140*/  LDG.E R19, desc[UR4][R4.64+0x200] ;  /* 0x0002000404137981 */ /* 0x000f28000c1e1900 */
[----:B------:R-:W4:Y:S04]  /*0150*/  LDG.E R18, desc[UR4][R2.64+0x8] ;  /* 0x0000080402127981 */ /* 0x000f28000c1e1900 */
[----:B------:R-:W5:Y:S04]  /*0160*/  LDG.E R12, desc[UR4][R4.64+0x300] ;  /* 0x00030004040c7981 */ /* 0x000f68000c1e1900 */
        /* <DEDUP_REMOVED lines=12> */
[----:B------:R-:W5:Y:S01]  /*0230*/  LDG.E R11, desc[UR4][R2.64+0x24] ;  /* 0x00002404020b7981 */ /* 0x000f62000c1e1900 */
[----:B--2---:R-:W-:-:S03]  /*0240*/  FFMA R0, R0, R7, RZ ;  /* 0x0000000700007223 */ /* 0x004fc600000000ff */
[----:B------:R-:W2:Y:S01]  /*0250*/  LDG.E R7, desc[UR4][R2.64+0x28] ;  /* 0x0000280402077981 */ /* 0x000ea2000c1e1900 */
[----:B---3--:R-:W-:-:S03]  /*0260*/  FFMA R16, R17, R16, R0 ;  /* 0x0000001011107223 */ /* 0x008fc60000000000 */
[----:B------:R-:W2:Y:S04]  /*0270*/  LDG.E R0, desc[UR4][R4.64+0xa00] ;  /* 0x000a000404007981 */ /* 0x000ea8000c1e1900 */
[----:B------:R-:W3:Y:S01]  /*0280*/  LDG.E R17, desc[UR4][R2.64+0x2c] ;  /* 0x00002c0402117981 */ /* 0x000ee2000c1e1900 */
[----:B----4-:R-:W-:-:S03]  /*0290*/  FFMA R27, R19, R18, R16 ;  /* 0x00000012131b7223 */ /* 0x010fc60000000010 */
[----:B------:R-:W3:Y:S04]  /*02a0*/  LDG.E R16, desc[UR4][R4.64+0xb00] ;  /* 0x000b000404107981 */ /* 0x000ee8000c1e1900 */
[----:B------:R-:W4:Y:S04]  /*02b0*/  LDG.E R18, desc[UR4][R4.64+0xc00] ;  /* 0x000c000404127981 */ /* 0x000f28000c1e1900 */
[----:B------:R-:W4:Y:S01]  /*02c0*/  LDG.E R19, desc[UR4][R2.64+0x30] ;  /* 0x0000300402137981 */ /* 0x000f22000c1e1900 */
[----:B-----5:R-:W-:-:S03]  /*02d0*/  FFMA R15, R12, R15, R27 ;  /* 0x0000000f0c0f7223 */ /* 0x020fc6000000001b */
[----:B------:R-:W5:Y:S01]  /*02e0*/  LDG.E R12, desc[UR4][R4.64+0xd00] ;  /* 0x000d0004040c7981 */ /* 0x000f62000c1e1900 */
[----:B------:R-:W-:-:S03]  /*02f0*/  FFMA R25, R24, R25, R15 ;  /* 0x0000001918197223 */ /* 0x000fc6000000000f */
[----:B------:R-:W5:Y:S04]  /*0300*/  LDG.E R15, desc[UR4][R2.64+0x34] ;  /* 0x00003404020f7981 */ /* 0x000f68000c1e1900 */
[----:B------:R-:W5:Y:S01]  /*0310*/  LDG.E R24, desc[UR4][R4.64+0xe00] ;  /* 0x000e000404187981 */ /* 0x000f62000c1e1900 */
[----:B------:R-:W-:-:S03]  /*0320*/  FFMA R23, R22, R23, R25 ;  /* 0x0000001716177223 */ /* 0x000fc60000000019 */
[----:B------:R-:W5:Y:S04]  /*0330*/  LDG.E R25, desc[UR4][R2.64+0x38] ;  /* 0x0000380402197981 */ /* 0x000f68000c1e1900 */
[----:B------:R-:W5:Y:S01]  /*0340*/  LDG.E R22, desc[UR4][R4.64+0xf00] ;  /* 0x000f000404167981 */ /* 0x000f62000c1e1900 */
[----:B------:R-:W-:-:S03]  /*0350*/  FFMA R20, R20, R21, R23 ;  /* 0x0000001514147223 */ /* 0x000fc60000000017 */
        /* <DEDUP_REMOVED lines=8> */
[----:B------:R-:W5:Y:S04]  /*03e0*/  LDG.E R8, desc[UR4][R4.64+0x1200] ;  /* 0x0012000404087981 */ /* 0x000f68000c1e1900 */
[----:B------:R-:W5:Y:S04]  /*03f0*/  LDG.E R11, desc[UR4][R2.64+0x48] ;  /* 0x00004804020b7981 */ /* 0x000f68000c1e1900 */
[----:B------:R-:W5:Y:S01]  /*0400*/  LDG.E R20, desc[UR4][R4.64+0x1500] ;  /* 0x0015000404147981 */ /* 0x000f62000c1e1900 */
[----:B--2---:R-:W-:-:S03]  /*0410*/  FFMA R21, R0, R7, R21 ;  /* 0x0000000700157223 */ /* 0x004fc60000000015 */
[----:B------:R-:W2:Y:S04]  /*0420*/  LDG.E R0, desc[UR4][R4.64+0x1300] ;  /* 0x0013000404007981 */ /* 0x000ea8000c1e1900 */
[----:B------:R-:W2:Y:S01]  /*0430*/  LDG.E R7, desc[UR4][R2.64+0x4c] ;  /* 0x00004c0402077981 */ /* 0x000ea2000c1e1900 */
[----:B---3--:R-:W-:-:S03]  /*0440*/  FFMA R21, R16, R17, R21 ;  /* 0x0000001110157223 */ /* 0x008fc60000000015 */
[----:B------:R-:W3:Y:S04]  /*0450*/  LDG.E R16, desc[UR4][R4.64+0x1400] ;  /* 0x0014000404107981 */ /* 0x000ee8000c1e1900 */
[----:B------:R-:W3:Y:S01]  /*0460*/  LDG.E R17, desc[UR4][R2.64+0x50] ;  /* 0x0000500402117981 */ /* 0x000ee2000c1e1900 */
[----:B----4-:R-:W-:-:S03]  /*0470*/  FFMA R27, R18, R19, R21 ;  /* 0x00000013121b7223 */ /* 0x010fc60000000015 */
[----:B------:R-:W4:Y:S04]  /*0480*/  LDG.E R21, desc[UR4][R2.64+0x54] ;  /* 0x0000540402157981 */ /* 0x000f28000c1e1900 */
        /* <DEDUP_REMOVED lines=23> */
[----:B------:R-:W3:Y:S01]  /*0600*/  LDG.E R16, desc[UR4][R4.64+0x1d00] ;  /* 0x001d000404107981 */ /* 0x000ee2000c1e1900 */
[----:B----4-:R-:W-:-:S03]  /*0610*/  FFMA R21, R20, R21, R23 ;  /* 0x0000001514157223 */ /* 0x010fc60000000017 */
[----:B------:R-:W3:Y:S04]  /*0620*/  LDG.E R17, desc[UR4][R2.64+0x74] ;  /* 0x0000740402117981 */ /* 0x000ee8000c1e1900 */
[----:B------:R-:W4:Y:S01]  /*0630*/  LDG.E R23, desc[UR4][R2.64+0x78] ;  /* 0x0000780402177981 */ /* 0x000f22000c1e1900 */
[----:B------:R-:W-:-:S03]  /*0640*/  FFMA R27, R18, R19, R21 ;  /* 0x00000013121b7223 */ /* 0x000fc60000000015 */
[----:B------:R-:W4:Y:S04]  /*0650*/  LDG.E R20, desc[UR4][R4.64+0x1f00] ;  /* 0x001f000404147981 */ /* 0x000f28000c1e1900 */
        /* <DEDUP_REMOVED lines=25> */
[----:B------:R-:W4:Y:S01]  /*07f0*/  LDG.E R22, desc[UR4][R4.64+0x2700] ;  /* 0x0027000404167981 */ /* 0x000f22000c1e1900 */
[----:B------:R-:W-:-:S03]  /*0800*/  FFMA R25, R20, R21, R25 ;  /* 0x0000001514197223 */ /* 0x000fc60000000019 */
[----:B------:R-:W4:Y:S04]  /*0810*/  LDG.E R23, desc[UR4][R2.64+0x9c] ;  /* 0x00009c0402177981 */ /* 0x000f28000c1e1900 */
[----:B------:R-:W4:Y:S04]  /*0820*/  LDG.E R20, desc[UR4][R4.64+0x2800] ;  /* 0x0028000404147981 */ /* 0x000f28000c1e1900 */
[----:B------:R-:W4:Y:S01]  /*0830*/  LDG.E R21, desc[UR4][R2.64+0xa0] ;  /* 0x0000a00402157981 */ /* 0x000f22000c1e1900 */
[----:B------:R-:W-:-:S03]  /*0840*/  FFMA R26, R18, R19, R25 ;  /* 0x00000013121a7223 */ /* 0x000fc60000000019 */
[----:B------:R-:W4:Y:S04]  /*0850*/  LDG.E R25, desc[UR4][R4.64+0x2900] ;  /* 0x0029000404197981 */ /* 0x000f28000c1e1900 */
[----:B------:R-:W4:Y:S04]  /*0860*/  LDG.E R18, desc[UR4][R2.64+0xa4] ;  /* 0x0000a40402127981 */ /* 0x000f28000c1e1900 */
[----:B------:R-:W4:Y:S01]  /*0870*/  LDG.E R19, desc[UR4][R4.64+0x2a00] ;  /* 0x002a000404137981 */ /* 0x000f22000c1e1900 */
[----:B-----5:R-:W-:-:S04]  /*0880*/  FFMA R12, R15, R12, R26 ;  /* 0x0000000c0f0c7223 */ /* 0x020fc8000000001a */
[----:B------:R-:W-:Y:S02]  /*0890*/  FFMA R14, R13, R14, R12 ;  /* 0x0000000e0d0e7223 */ /* 0x000fe4000000000c */
        /* <DEDUP_REMOVED lines=16> */
[----:B------:R-:W4:Y:S01]  /*09a0*/  LDG.E R16, desc[UR4][R2.64+0xc0] ;  /* 0x0000c00402107981 */ /* 0x000f22000c1e1900 */
[----:B------:R-:W-:-:S03]  /*09b0*/  FFMA R22, R20, R21, R23 ;  /* 0x0000001514167223 */ /* 0x000fc60000000017 */
[----:B------:R-:W4:Y:S04]  /*09c0*/  LDG.E R20, desc[UR4][R4.64+0x3100] ;  /* 0x0031000404147981 */ /* 0x000f28000c1e1900 */
[----:B------:R-:W4:Y:S01]  /*09d0*/  LDG.E R21, desc[UR4][R2.64+0xc4] ;  /* 0x0000c40402157981 */ /* 0x000f22000c1e1900 */
[----:B------:R-:W-:-:S03]  /*09e0*/  FFMA R22, R25, R18, R22 ;  /* 0x0000001219167223 */ /* 0x000fc60000000016 */
[----:B------:R-:W4:Y:S04]  /*09f0*/  LDG.E R23, desc[UR4][R4.64+0x3200] ;  /* 0x0032000404177981 */ /* 0x000f28000c1e1900 */
        /* <DEDUP_REMOVED lines=36> */
[----:B------:R0:W4:Y:S01]  /*0c40*/  LDG.E R19, desc[UR4][R4.64+0x3f00] ;  /* 0x003f000404137981 */ /* 0x000122000c1e1900 */
[----:B-----5:R-:W-:-:S04]  /*0c50*/  FFMA R9, R10, R9, R29 ;  /* 0x000000090a097223 */ /* 0x020fc8000000001d */
[----:B------:R-:W-:Y:S01]  /*0c60*/  FFMA R9, R8, R11, R9 ;  /* 0x0000000b08097223 */ /* 0x000fe20000000009 */
[----:B0-----:R-:W-:-:S04]  /*0c70*/  LOP3.LUT R5, R6, 0xffffffc0, RZ, 0xc0, !PT ;  /* 0xffffffc006057812 */ /* 0x001fc800078ec0ff */
[----:B------:R-:W-:Y:S01]  /*0c80*/  LOP3.LUT R5, R5, 0x3f, R6, 0xf8, !PT ;  /* 0x0000003f05057812 */ /* 0x000fe200078ef806 */
[----:B--2---:R-:W-:Y:S02]  /*0c90*/  FFMA R7, R0, R7, R9 ;  /* 0x0000000700077223 */ /* 0x004fe40000000009 */
[----:B------:R-:W0:Y:S02]  /*0ca0*/  LDC.64 R8, c[0x0][0x390] ;  /* 0x0000e400ff087b82 */ /* 0x000e240000000a00 */
[----:B---3--:R-:W-:-:S04]  /*0cb0*/  FFMA R13, R12, R13, R7 ;  /* 0x0000000d0c0d7223 */ /* 0x008fc80000000007 */
[----:B----4-:R-:W-:-:S04]  /*0cc0*/  FFMA R13, R14, R15, R13 ;  /* 0x0000000f0e0d7223 */ /* 0x010fc8000000000d */
[----:B------:R-:W-:-:S04]  /*0cd0*/  FFMA R13, R16, R17, R13 ;  /* 0x00000011100d7223 */ /* 0x000fc8000000000d */
[----:B------:R-:W-:-:S04]  /*0ce0*/  FFMA R13, R18, R21, R13 ;  /* 0x00000015120d7223 */ /* 0x000fc8000000000d */
[----:B------:R-:W-:-:S04]  /*0cf0*/  FFMA R20, R20, R23, R13 ;  /* 0x0000001714147223 */ /* 0x000fc8000000000d */
[----:B------:R-:W-:Y:S01]  /*0d00*/  FFMA R27, R27, R24, R20 ;  /* 0x000000181b1b7223 */ /* 0x000fe20000000014 */
[----:B0-----:R-:W-:-:S04]  /*0d10*/  IMAD.WIDE.U32 R8, R5, 0x4, R8 ;  /* 0x0000000405087825 */ /* 0x001fc800078e0008 */
[----:B------:R-:W-:-:S04]  /*0d20*/  FFMA R22, R22, R25, R27 ;  /* 0x0000001916167223 */ /* 0x000fc8000000001b */
[----:B------:R-:W-:-:S05]  /*0d30*/  FFMA R19, R19, R26, R22 ;  /* 0x0000001a13137223 */ /* 0x000fca0000000016 */
[----:B------:R-:W-:Y:S01]  /*0d40*/  STG.E desc[UR4][R8.64], R19 ;  /* 0x0000001308007986 */ /* 0x000fe2000c101904 */
[----:B------:R-:W-:Y:S05]  /*0d50*/  EXIT ;  /* 0x000000000000794d */ /* 0x000fea0003800000 */
.L_x_0:
[----:B------:R-:W-:-:S00]  /*0d60*/  BRA `(.L_x_0) ;  /* 0xfffffffc00fc7947 */ /* 0x000fc0000383ffff */
[----:B------:R-:W-:-:S00]  /*0d70*/  NOP ;  /* 0x0000000000007918 */ /* 0x000fc00000000000 */
        /* <DEDUP_REMOVED lines=8> */
.L_x_3:


//--------------------- .text._Z12mattransposePfS_ --------------------------
	.section	.text._Z12mattransposePfS_,"ax",@progbits
	.align	128
        .global         _Z12mattransposePfS_
        .type           _Z12mattransposePfS_,@function
        .size           _Z12mattransposePfS_,(.L_x_4 - _Z12mattransposePfS_)
        .other          _Z12mattransposePfS_,@"STO_CUDA_ENTRY STV_DEFAULT"
_Z12mattransposePfS_:
.text._Z12mattransposePfS_:
[----:B------:R-:W-:Y:S01]  /*0000*/  LDC R1, c[0x0][0x37c] ;  /* 0x0000df00ff017b82 */ /* 0x000fe20000000800 */
[----:B------:R-:W0:Y:S07]  /*0010*/  S2R R7, SR_TID.X ;  /* 0x0000000000077919 */ /* 0x000e2e0000002100 */
[----:B------:R-:W1:Y:S01]  /*0020*/  LDC.64 R2, c[0x0][0x380] ;  /* 0x0000e000ff027b82 */ /* 0x000e620000000a00 */
[----:B------:R-:W0:Y:S01]  /*0030*/  LDCU UR6, c[0x0][0x360] ;  /* 0x00006c00ff0677ac */ /* 0x000e220008000800 */
[----:B------:R-:W0:Y:S01]  /*0040*/  S2R R0, SR_CTAID.X ;  /* 0x0000000000007919 */ /* 0x000e220000002500 */
[----:B------:R-:W2:Y:S05]  /*0050*/  LDCU.64 UR4, c[0x0][0x358] ;  /* 0x00006b00ff0477ac */ /* 0x000eaa0008000a00 */
[----:B------:R-:W3:Y:S01]  /*0060*/  LDC.64 R4, c[0x0][0x388] ;  /* 0x0000e200ff047b82 */ /* 0x000ee20000000a00 */
[----:B0-----:R-:W-:-:S04]  /*0070*/  IMAD R7, R0, UR6, R7 ;  /* 0x0000000600077c24 */ /* 0x001fc8000f8e0207 */
[----:B-1----:R-:W-:-:S06]  /*0080*/  IMAD.WIDE.U32 R2, R7, 0x4, R2 ;  /* 0x0000000407027825 */ /* 0x002fcc00078e0002 */
[----:B--2---:R-:W2:Y:S01]  /*0090*/  LDG.E R3, desc[UR4][R2.64] ;  /* 0x0000000402037981 */ /* 0x004ea2000c1e1900 */
[----:B------:R-:W-:-:S04]  /*00a0*/  SHF.L.U32 R0, R7, 0x6, RZ ;  /* 0x0000000607007819 */ /* 0x000fc800000006ff */
[----:B------:R-:W-:-:S04]  /*00b0*/  LOP3.LUT R0, R0, 0xfc0, RZ, 0xc0, !PT ;  /* 0x00000fc000007812 */ /* 0x000fc800078ec0ff */
[----:B------:R-:W-:-:S05]  /*00c0*/  LEA.HI R7, R7, R0, RZ, 0x1a ;  /* 0x0000000007077211 */ /* 0x000fca00078fd0ff */
[----:B---3--:R-:W-:-:S05]  /*00d0*/  IMAD.WIDE.U32 R4, R7, 0x4, R4 ;  /* 0x0000000407047825 */ /* 0x008fca00078e0004 */
[----:B--2---:R-:W-:Y:S01]  /*00e0*/  STG.E desc[UR4][R4.64], R3 ;  /* 0x0000000304007986 */ /* 0x004fe2000c101904 */
[----:B------:R-:W-:Y:S05]  /*00f0*/  EXIT ;  /* 0x000000000000794d */ /* 0x000fea0003800000 */
.L_x_1:
        /* <DEDUP_REMOVED lines=16> */
.L_x_4:


//--------------------- .text._Z6vecmulPfS_       --------------------------
	.section	.text._Z6vecmulPfS_,"ax",@progbits
	.align	128
        .global         _Z6vecmulPfS_
        .type           _Z6vecmulPfS_,@function
        .size           _Z6vecmulPfS_,(.L_x_5 - _Z6vecmulPfS_)
        .other          _Z6vecmulPfS_,@"STO_CUDA_ENTRY STV_DEFAULT"
_Z6vecmulPfS_:
.text._Z6vecmulPfS_:
        /* <DEDUP_REMOVED lines=8> */
[----:B-1----:R-:W-:-:S04]  /*0080*/  IMAD.WIDE.U32 R4, R7, 0x4, R4 ;  /* 0x0000000407047825 */ /* 0x002fc800078e0004 */
[----:B---3--:R-:W-:Y:S02]  /*0090*/  IMAD.WIDE.U32 R2, R7, 0x4, R2 ;  /* 0x0000000407027825 */ /* 0x008fe400078e0002 */
[----:B--2---:R-:W2:Y:S04]  /*00a0*/  LDG.E R5, desc[UR4][R4.64] ;  /* 0x0000000404057981 */ /* 0x004ea8000c1e1900 */
[----:B------:R-:W2:Y:S02]  /*00b0*/  LDG.E R0, desc[UR4][R2.64] ;  /* 0x0000000402007981 */ /* 0x000ea4000c1e1900 */
[----:B--2---:R-:W-:-:S05]  /*00c0*/  FMUL R7, R0, R5 ;  /* 0x0000000500077220 */ /* 0x004fca0000400000 */
[----:B------:R-:W-:Y:S01]  /*00d0*/  STG.E desc[UR4][R2.64], R7 ;  /* 0x0000000702007986 */ /* 0x000fe2000c101904 */
[----:B------:R-:W-:Y:S05]  /*00e0*/  EXIT ;  /* 0x000000000000794d */ /* 0x000fea0003800000 */
.L_x_2:
        /* <DEDUP_REMOVED lines=9> */
.L_x_5:


//--------------------- .nv.shared.reserved.0     --------------------------
	.section	.nv.shared.reserved.0,"aw",@nobits
	.weak		__nv_reservedSMEM_offset_0_alias
	.size		__nv_reservedSMEM_offset_0_alias, 0, 64
	.other		__nv_reservedSMEM_offset_0_alias,@"STO_CUDA_RESERVED_SHARED STV_DEFAULT"
__nv_reservedSMEM_offset_0_alias:
	.zero		0
	.zero		64


//--------------------- .nv.constant0._Z6matmulPfS_S_ --------------------------
	.section	.nv.constant0._Z6matmulPfS_S_,"a",@progbits
	.sectionflags	@""
	.align	4
.nv.constant0._Z6matmulPfS_S_:
	.zero		920


//--------------------- .nv.constant0._Z12mattransposePfS_ --------------------------
	.section	.nv.constant0._Z12mattransposePfS_,"a",@progbits
	.sectionflags	@""
	.align	4
.nv.constant0._Z12mattransposePfS_:
	.zero		912


//--------------------- .nv.constant0._Z6vecmulPfS_ --------------------------
	.section	.nv.constant0._Z6vecmulPfS_,"a",@progbits
	.sectionflags	@""
	.align	4
.nv.constant0._Z6vecmulPfS_:
	.zero		912


//--------------------- SYMBOLS --------------------------

	.type		.nv.reservedSmem.offset0,@object
	.size		.nv.reservedSmem.offset0,0x4
